//
// Generated by NVIDIA NVVM Compiler
//
// Compiler Build ID: CL-36424714
// Cuda compilation tools, release 13.0, V13.0.88
// Based on NVVM 20.0.0
//

.version 9.0
.target sm_100
.address_size 64

	// .globl	_Z6VecAddPdS_S_i

.visible .entry _Z6VecAddPdS_S_i(
	.param .u64 .ptr .align 1 _Z6VecAddPdS_S_i_param_0,
	.param .u64 .ptr .align 1 _Z6VecAddPdS_S_i_param_1,
	.param .u64 .ptr .align 1 _Z6VecAddPdS_S_i_param_2,
	.param .u32 _Z6VecAddPdS_S_i_param_3
)
{
	.reg .pred 	%p<11>;
	.reg .b32 	%r<43>;
	.reg .b64 	%rd<52>;
	.reg .b64 	%fd<68>;

	ld.param.u64 	%rd10, [_Z6VecAddPdS_S_i_param_0];
	ld.param.u64 	%rd11, [_Z6VecAddPdS_S_i_param_1];
	ld.param.u32 	%r20, [_Z6VecAddPdS_S_i_param_3];
	cvta.to.global.u64 	%rd1, %rd11;
	cvta.to.global.u64 	%rd2, %rd10;
	mov.u32 	%r21, %ctaid.x;
	mov.u32 	%r22, %ntid.x;
	mov.u32 	%r23, %tid.x;
	mad.lo.s32 	%r1, %r21, %r22, %r23;
	mul.lo.s32 	%r24, %r20, %r20;
	setp.ge.s32 	%p1, %r1, %r24;
	@%p1 bra 	$L__BB0_14;
	div.s32 	%r2, %r1, %r20;
	mul.lo.s32 	%r25, %r2, %r20;
	sub.s32 	%r3, %r1, %r25;
	setp.lt.s32 	%p2, %r20, 1;
	mov.f64 	%fd67, 0d0000000000000000;
	@%p2 bra 	$L__BB0_13;
	and.b32  	%r5, %r20, 7;
	setp.lt.u32 	%p3, %r20, 8;
	mov.f64 	%fd67, 0d0000000000000000;
	mov.b32 	%r41, 0;
	@%p3 bra 	$L__BB0_5;
	and.b32  	%r27, %r20, 2147483640;
	neg.s32 	%r39, %r27;
	mul.wide.u32 	%rd12, %r20, 8;
	add.s64 	%rd3, %rd1, %rd12;
	mul.wide.u32 	%rd13, %r20, 24;
	add.s64 	%rd4, %rd1, %rd13;
	mul.wide.u32 	%rd14, %r20, 32;
	add.s64 	%rd5, %rd1, %rd14;
	mul.wide.u32 	%rd15, %r20, 40;
	add.s64 	%rd6, %rd1, %rd15;
	mul.wide.u32 	%rd16, %r20, 48;
	add.s64 	%rd7, %rd1, %rd16;
	mul.wide.u32 	%rd17, %r20, 56;
	add.s64 	%rd8, %rd1, %rd17;
	mov.f64 	%fd67, 0d0000000000000000;
	mov.u32 	%r37, %r25;
	mov.u32 	%r38, %r3;
$L__BB0_4:
	.pragma "nounroll";
	and.b32  	%r41, %r20, 2147483640;
	mul.wide.s32 	%rd18, %r38, 8;
	add.s64 	%rd19, %rd3, %rd18;
	mul.wide.u32 	%rd20, %r20, 16;
	add.s64 	%rd21, %rd1, %rd18;
	add.s64 	%rd22, %rd21, %rd20;
	add.s64 	%rd23, %rd4, %rd18;
	add.s64 	%rd24, %rd5, %rd18;
	add.s64 	%rd25, %rd6, %rd18;
	add.s64 	%rd26, %rd7, %rd18;
	add.s64 	%rd27, %rd8, %rd18;
	mul.wide.s32 	%rd28, %r37, 8;
	add.s64 	%rd29, %rd2, %rd28;
	ld.global.f64 	%fd17, [%rd29];
	ld.global.f64 	%fd18, [%rd21];
	fma.rn.f64 	%fd19, %fd17, %fd18, %fd67;
	ld.global.f64 	%fd20, [%rd29+8];
	ld.global.f64 	%fd21, [%rd19];
	fma.rn.f64 	%fd22, %fd20, %fd21, %fd19;
	ld.global.f64 	%fd23, [%rd29+16];
	ld.global.f64 	%fd24, [%rd22];
	fma.rn.f64 	%fd25, %fd23, %fd24, %fd22;
	ld.global.f64 	%fd26, [%rd29+24];
	ld.global.f64 	%fd27, [%rd23];
	fma.rn.f64 	%fd28, %fd26, %fd27, %fd25;
	ld.global.f64 	%fd29, [%rd29+32];
	ld.global.f64 	%fd30, [%rd24];
	fma.rn.f64 	%fd31, %fd29, %fd30, %fd28;
	ld.global.f64 	%fd32, [%rd29+40];
	ld.global.f64 	%fd33, [%rd25];
	fma.rn.f64 	%fd34, %fd32, %fd33, %fd31;
	ld.global.f64 	%fd35, [%rd29+48];
	ld.global.f64 	%fd36, [%rd26];
	fma.rn.f64 	%fd37, %fd35, %fd36, %fd34;
	ld.global.f64 	%fd38, [%rd29+56];
	ld.global.f64 	%fd39, [%rd27];
	fma.rn.f64 	%fd67, %fd38, %fd39, %fd37;
	add.s32 	%r39, %r39, 8;
	shl.b32 	%r28, %r20, 3;
	add.s32 	%r38, %r38, %r28;
	add.s32 	%r37, %r37, 8;
	setp.ne.s32 	%p4, %r39, 0;
	@%p4 bra 	$L__BB0_4;
$L__BB0_5:
	setp.eq.s32 	%p5, %r5, 0;
	@%p5 bra 	$L__BB0_13;
	and.b32  	%r15, %r20, 3;
	setp.lt.u32 	%p6, %r5, 4;
	@%p6 bra 	$L__BB0_8;
	add.s32 	%r29, %r41, %r25;
	mul.wide.s32 	%rd30, %r29, 8;
	add.s64 	%rd31, %rd2, %rd30;
	ld.global.f64 	%fd41, [%rd31];
	mad.lo.s32 	%r30, %r41, %r20, %r3;
	mul.wide.s32 	%rd32, %r30, 8;
	add.s64 	%rd33, %rd1, %rd32;
	ld.global.f64 	%fd42, [%rd33];
	fma.rn.f64 	%fd43, %fd41, %fd42, %fd67;
	ld.global.f64 	%fd44, [%rd31+8];
	mul.wide.u32 	%rd34, %r20, 8;
	add.s64 	%rd35, %rd33, %rd34;
	ld.global.f64 	%fd45, [%rd35];
	fma.rn.f64 	%fd46, %fd44, %fd45, %fd43;
	ld.global.f64 	%fd47, [%rd31+16];
	add.s64 	%rd36, %rd35, %rd34;
	ld.global.f64 	%fd48, [%rd36];
	fma.rn.f64 	%fd49, %fd47, %fd48, %fd46;
	ld.global.f64 	%fd50, [%rd31+24];
	add.s64 	%rd37, %rd36, %rd34;
	ld.global.f64 	%fd51, [%rd37];
	fma.rn.f64 	%fd67, %fd50, %fd51, %fd49;
	add.s32 	%r41, %r41, 4;
$L__BB0_8:
	setp.eq.s32 	%p7, %r15, 0;
	@%p7 bra 	$L__BB0_13;
	setp.eq.s32 	%p8, %r15, 1;
	@%p8 bra 	$L__BB0_11;
	add.s32 	%r31, %r41, %r25;
	mul.wide.s32 	%rd38, %r31, 8;
	add.s64 	%rd39, %rd2, %rd38;
	ld.global.f64 	%fd53, [%rd39];
	mad.lo.s32 	%r32, %r41, %r20, %r3;
	mul.wide.s32 	%rd40, %r32, 8;
	add.s64 	%rd41, %rd1, %rd40;
	ld.global.f64 	%fd54, [%rd41];
	fma.rn.f64 	%fd55, %fd53, %fd54, %fd67;
	ld.global.f64 	%fd56, [%rd39+8];
	mul.wide.u32 	%rd42, %r20, 8;
	add.s64 	%rd43, %rd41, %rd42;
	ld.global.f64 	%fd57, [%rd43];
	fma.rn.f64 	%fd67, %fd56, %fd57, %fd55;
	add.s32 	%r41, %r41, 2;
$L__BB0_11:
	and.b32  	%r33, %r20, 1;
	setp.eq.b32 	%p9, %r33, 1;
	not.pred 	%p10, %p9;
	@%p10 bra 	$L__BB0_13;
	add.s32 	%r34, %r41, %r25;
	mul.wide.s32 	%rd44, %r34, 8;
	add.s64 	%rd45, %rd2, %rd44;
	ld.global.f64 	%fd58, [%rd45];
	mad.lo.s32 	%r35, %r41, %r20, %r3;
	mul.wide.s32 	%rd46, %r35, 8;
	add.s64 	%rd47, %rd1, %rd46;
	ld.global.f64 	%fd59, [%rd47];
	fma.rn.f64 	%fd67, %fd58, %fd59, %fd67;
$L__BB0_13:
	ld.param.u64 	%rd51, [_Z6VecAddPdS_S_i_param_2];
	mad.lo.s32 	%r36, %r2, %r20, %r3;
	cvta.to.global.u64 	%rd48, %rd51;
	mul.wide.s32 	%rd49, %r36, 8;
	add.s64 	%rd50, %rd48, %rd49;
	st.global.f64 	[%rd50], %fd67;
$L__BB0_14:
	ret;

}


// ===== COMPILED SASS (sm_100) =====

	.target	sm_100

	.elftype	@"ET_EXEC"


//--------------------- .note.nv.tkinfo           --------------------------
	.section	.note.nv.tkinfo,"",@"SHT_NOTE"
	.sectionflags	@"SHF_NOTE_NV_TKINFO"
	.tkinfo
        /*0018*/ 	.word	0x00000002
        /*0030*/ 	.string	""
        /*0030*/ 	.string	"ptxas"
        /*0030*/ 	.string	"Cuda compilation tools, release 13.0, V13.0.88"
        /*0030*/ 	.string	"Build cuda_13.0.r13.0/compiler.36424714_0"
        /*0030*/ 	.string	"-arch sm_100 -m 64 "



//--------------------- .note.nv.cuinfo           --------------------------
	.section	.note.nv.cuinfo,"",@"SHT_NOTE"
	.sectionflags	@"SHF_NOTE_NV_CUINFO"
        /*0018*/ 	.short	0x0002
        /*001a*/ 	.short	0x0064
        /*001c*/ 	.short	0x0082
	.zero		2


//--------------------- .nv.info                  --------------------------
	.section	.nv.info,"",@"SHT_CUDA_INFO"
	.align	4


	//----- nvinfo : EIATTR_REGCOUNT
	.align		4
        /*0000*/ 	.byte	0x04, 0x2f
        /*0002*/ 	.short	(.L_1 - .L_0)
	.align		4
.L_0:
        /*0004*/ 	.word	index@(_Z6VecAddPdS_S_i)
        /*0008*/ 	.word	0x00000020


	//----- nvinfo : EIATTR_FRAME_SIZE
	.align		4
.L_1:
        /*000c*/ 	.byte	0x04, 0x11
        /*000e*/ 	.short	(.L_3 - .L_2)
	.align		4
.L_2:
        /*0010*/ 	.word	index@(_Z6VecAddPdS_S_i)
        /*0014*/ 	.word	0x00000000


	//----- nvinfo : EIATTR_MIN_STACK_SIZE
	.align		4
.L_3:
        /*0018*/ 	.byte	0x04, 0x12
        /*001a*/ 	.short	(.L_5 - .L_4)
	.align		4
.L_4:
        /*001c*/ 	.word	index@(_Z6VecAddPdS_S_i)
        /*0020*/ 	.word	0x00000000
.L_5:


//--------------------- .nv.compat                --------------------------
	.section	.nv.compat,"",@"SHT_CUDA_COMPAT_INFO"
	.align	4
        /*0000*/ 	.byte	0x02, 0x09, 0x00, 0x00, 0x02, 0x02, 0x01, 0x00, 0x02, 0x05, 0x05, 0x00, 0x03, 0x07, 0x01, 0x01
        /*0010*/ 	.byte	0x02, 0x03, 0x00, 0x00, 0x02, 0x06, 0x01, 0x00, 0x04, 0x0b, 0x08, 0x00, 0x01, 0x00, 0x00, 0x00
        /*0020*/ 	.byte	0x00, 0x00, 0x00, 0x00


//--------------------- .nv.info._Z6VecAddPdS_S_i --------------------------
	.section	.nv.info._Z6VecAddPdS_S_i,"",@"SHT_CUDA_INFO"
	.sectionflags	@""
	.align	4


	//----- nvinfo : EIATTR_CUDA_API_VERSION
	.align		4
        /*0000*/ 	.byte	0x04, 0x37
        /*0002*/ 	.short	(.L_7 - .L_6)
.L_6:
        /*0004*/ 	.word	0x00000082


	//----- nvinfo : EIATTR_KPARAM_INFO
	.align		4
.L_7:
        /*0008*/ 	.byte	0x04, 0x17
        /*000a*/ 	.short	(.L_9 - .L_8)
.L_8:
        /*000c*/ 	.word	0x00000000
        /*0010*/ 	.short	0x0003
        /*0012*/ 	.short	0x0018
        /*0014*/ 	.byte	0x00, 0xf0, 0x11, 0x00


	//----- nvinfo : EIATTR_KPARAM_INFO
	.align		4
.L_9:
        /*0018*/ 	.byte	0x04, 0x17
        /*001a*/ 	.short	(.L_11 - .L_10)
.L_10:
        /*001c*/ 	.word	0x00000000
        /*0020*/ 	.short	0x0002
        /*0022*/ 	.short	0x0010
        /*0024*/ 	.byte	0x00, 0xf5, 0x21, 0x00


	//----- nvinfo : EIATTR_KPARAM_INFO
	.align		4
.L_11:
        /*0028*/ 	.byte	0x04, 0x17
        /*002a*/ 	.short	(.L_13 - .L_12)
.L_12:
        /*002c*/ 	.word	0x00000000
        /*0030*/ 	.short	0x0001
        /*0032*/ 	.short	0x0008
        /*0034*/ 	.byte	0x00, 0xf5, 0x21, 0x00


	//----- nvinfo : EIATTR_KPARAM_INFO
	.align		4
.L_13:
        /*0038*/ 	.byte	0x04, 0x17
        /*003a*/ 	.short	(.L_15 - .L_14)
.L_14:
        /*003c*/ 	.word	0x00000000
        /*0040*/ 	.short	0x0000
        /*0042*/ 	.short	0x0000
        /*0044*/ 	.byte	0x00, 0xf5, 0x21, 0x00


	//----- nvinfo : EIATTR_SPARSE_MMA_MASK
	.align		4
.L_15:
        /*0048*/ 	.byte	0x03, 0x50
        /*004a*/ 	.short	0x0000


	//----- nvinfo : EIATTR_MAXREG_COUNT
	.align		4
        /*004c*/ 	.byte	0x03, 0x1b
        /*004e*/ 	.short	0x00ff


	//----- nvinfo : EIATTR_MERCURY_ISA_VERSION
	.align		4
        /*0050*/ 	.byte	0x03, 0x5f
        /*0052*/ 	.short	0x0101


	//----- nvinfo : EIATTR_VRC_CTA_INIT_COUNT
	.align		4
        /*0054*/ 	.byte	0x02, 0x4a
	.zero		1
	.zero		1


	//----- nvinfo : EIATTR_EXIT_INSTR_OFFSETS
	.align		4
        /*0058*/ 	.byte	0x04, 0x1c
        /*005a*/ 	.short	(.L_17 - .L_16)


	//   ....[0]....
.L_16:
        /*005c*/ 	.word	0x00000080


	//   ....[1]....
        /*0060*/ 	.word	0x00000b40


	//----- nvinfo : EIATTR_CBANK_PARAM_SIZE
	.align		4
.L_17:
        /*0064*/ 	.byte	0x03, 0x19
        /*0066*/ 	.short	0x001c


	//----- nvinfo : EIATTR_PARAM_CBANK
	.align		4
        /*0068*/ 	.byte	0x04, 0x0a
        /*006a*/ 	.short	(.L_19 - .L_18)
	.align		4
.L_18:
        /*006c*/ 	.word	index@(.nv.constant0._Z6VecAddPdS_S_i)
        /*0070*/ 	.short	0x0380
        /*0072*/ 	.short	0x001c


	//----- nvinfo : EIATTR_SW_WAR
	.align		4
.L_19:
        /*0074*/ 	.byte	0x04, 0x36
        /*0076*/ 	.short	(.L_21 - .L_20)
.L_20:
        /*0078*/ 	.word	0x00000008
.L_21:


//--------------------- .nv.callgraph             --------------------------
	.section	.nv.callgraph,"",@"SHT_CUDA_CALLGRAPH"
	.align	4
	.sectionentsize	8
	.align		4
        /*0000*/ 	.word	0x00000000
	.align		4
        /*0004*/ 	.word	0xffffffff
	.align		4
        /*0008*/ 	.word	0x00000000
	.align		4
        /*000c*/ 	.word	0xfffffffe
	.align		4
        /*0010*/ 	.word	0x00000000
	.align		4
        /*0014*/ 	.word	0xfffffffd
	.align		4
        /*0018*/ 	.word	0x00000000
	.align		4
        /*001c*/ 	.word	0xfffffffc


//--------------------- .text._Z6VecAddPdS_S_i    --------------------------
	.section	.text._Z6VecAddPdS_S_i,"ax",@progbits
	.align	128
        .global         _Z6VecAddPdS_S_i
        .type           _Z6VecAddPdS_S_i,@function
        .size           _Z6VecAddPdS_S_i,(.L_x_5 - _Z6VecAddPdS_S_i)
        .other          _Z6VecAddPdS_S_i,@"STO_CUDA_ENTRY STV_DEFAULT"
_Z6VecAddPdS_S_i:
.text._Z6VecAddPdS_S_i:
[----:B------:R-:W-:Y:S01]  /*0000*/  LDC R1, c[0x0][0x37c] ;  /* 0x0000df00ff017b82 */ /* 0x000fe20000000800 */
[----:B------:R-:W0:Y:S07]  /*0010*/  S2R R3, SR_TID.X ;  /* 0x0000000000037919 */ /* 0x000e2e0000002100 */
[----:B------:R-:W0:Y:S01]  /*0020*/  S2UR UR5, SR_CTAID.X ;  /* 0x00000000000579c3 */ /* 0x000e220000002500 */
[----:B------:R-:W1:Y:S07]  /*0030*/  LDCU UR18, c[0x0][0x398] ;  /* 0x00007300ff1277ac */ /* 0x000e6e0008000800 */
[----:B------:R-:W0:Y:S01]  /*0040*/  LDC R4, c[0x0][0x360] ;  /* 0x0000d800ff047b82 */ /* 0x000e220000000800 */
[----:B-1----:R-:W-:Y:S01]  /*0050*/  UIMAD UR4, UR18, UR18, URZ ;  /* 0x00000012120472a4 */ /* 0x002fe2000f8e02ff */
[----:B0-----:R-:W-:-:S05]  /*0060*/  IMAD R4, R4, UR5, R3 ;  /* 0x0000000504047c24 */ /* 0x001fca000f8e0203 */
[----:B------:R-:W-:-:S13]  /*0070*/  ISETP.GE.AND P0, PT, R4, UR4, PT ;  /* 0x0000000404007c0c */ /* 0x000fda000bf06270 */
[----:B------:R-:W-:Y:S05]  /*0080*/  @P0 EXIT ;  /* 0x000000000000094d */ /* 0x000fea0003800000 */
[----:B------:R-:W-:Y:S01]  /*0090*/  IABS R6, UR18 ;  /* 0x0000001200067c13 */ /* 0x000fe20008000000 */
[----:B------:R-:W-:Y:S01]  /*00a0*/  UISETP.GE.AND UP0, UPT, UR18, 0x1, UPT ;  /* 0x000000011200788c */ /* 0x000fe2000bf06270 */
[----:B------:R-:W-:Y:S02]  /*00b0*/  IABS R7, R4 ;  /* 0x0000000400077213 */ /* 0x000fe40000000000 */
[----:B------:R-:W-:Y:S01]  /*00c0*/  CS2R R26, SRZ ;  /* 0x00000000001a7805 */ /* 0x000fe2000001ff00 */
[----:B------:R-:W0:Y:S01]  /*00d0*/  I2F.RP R0, R6 ;  /* 0x0000000600007306 */ /* 0x000e220000209400 */
[----:B------:R-:W1:Y:S07]  /*00e0*/  LDCU.64 UR16, c[0x0][0x358] ;  /* 0x00006b00ff1077ac */ /* 0x000e6e0008000a00 */
[----:B0-----:R-:W0:Y:S02]  /*00f0*/  MUFU.RCP R0, R0 ;  /* 0x0000000000007308 */ /* 0x001e240000001000 */
[----:B0-----:R-:W-:-:S06]  /*0100*/  IADD3 R2, PT, PT, R0, 0xffffffe, RZ ;  /* 0x0ffffffe00027810 */ /* 0x001fcc0007ffe0ff */
[----:B------:R0:W2:Y:S02]  /*0110*/  F2I.FTZ.U32.TRUNC.NTZ R3, R2 ;  /* 0x0000000200037305 */ /* 0x0000a4000021f000 */
[----:B0-----:R-:W-:Y:S01]  /*0120*/  IMAD.MOV.U32 R2, RZ, RZ, RZ ;  /* 0x000000ffff027224 */ /* 0x001fe200078e00ff */
[----:B--2---:R-:W-:-:S05]  /*0130*/  IADD3 R5, PT, PT, RZ, -R3, RZ ;  /* 0x80000003ff057210 */ /* 0x004fca0007ffe0ff */
[----:B------:R-:W-:-:S04]  /*0140*/  IMAD R5, R5, R6, RZ ;  /* 0x0000000605057224 */ /* 0x000fc800078e02ff */
[----:B------:R-:W-:Y:S01]  /*0150*/  IMAD.HI.U32 R3, R3, R5, R2 ;  /* 0x0000000503037227 */ /* 0x000fe200078e0002 */
[----:B------:R-:W-:Y:S02]  /*0160*/  MOV R5, R7 ;  /* 0x0000000700057202 */ /* 0x000fe40000000f00 */
[----:B------:R-:W-:-:S03]  /*0170*/  LOP3.LUT R2, R4, UR18, RZ, 0x3c, !PT ;  /* 0x0000001204027c12 */ /* 0x000fc6000f8e3cff */
[----:B------:R-:W-:Y:S01]  /*0180*/  IMAD.HI.U32 R0, R3, R5, RZ ;  /* 0x0000000503007227 */ /* 0x000fe200078e00ff */
[----:B------:R-:W-:-:S04]  /*0190*/  ISETP.GE.AND P1, PT, R2, RZ, PT ;  /* 0x000000ff0200720c */ /* 0x000fc80003f26270 */
[----:B------:R-:W-:-:S05]  /*01a0*/  IADD3 R3, PT, PT, -R0, RZ, RZ ;  /* 0x000000ff00037210 */ /* 0x000fca0007ffe1ff */
[----:B------:R-:W-:-:S05]  /*01b0*/  IMAD R3, R6, R3, R5 ;  /* 0x0000000306037224 */ /* 0x000fca00078e0205 */
[----:B------:R-:W-:-:S13]  /*01c0*/  ISETP.GT.U32.AND P2, PT, R6, R3, PT ;  /* 0x000000030600720c */ /* 0x000fda0003f44070 */
[----:B------:R-:W-:Y:S01]  /*01d0*/  @!P2 IMAD.IADD R3, R3, 0x1, -R6 ;  /* 0x000000010303a824 */ /* 0x000fe200078e0a06 */
[----:B------:R-:W-:Y:S02]  /*01e0*/  @!P2 IADD3 R0, PT, PT, R0, 0x1, RZ ;  /* 0x000000010000a810 */ /* 0x000fe40007ffe0ff */
[----:B------:R-:W-:Y:S02]  /*01f0*/  ISETP.NE.AND P2, PT, RZ, UR18, PT ;  /* 0x00000012ff007c0c */ /* 0x000fe4000bf45270 */
[----:B------:R-:W-:-:S13]  /*0200*/  ISETP.GE.U32.AND P0, PT, R3, R6, PT ;  /* 0x000000060300720c */ /* 0x000fda0003f06070 */
[----:B------:R-:W-:-:S05]  /*0210*/  @P0 IADD3 R0, PT, PT, R0, 0x1, RZ ;  /* 0x0000000100000810 */ /* 0x000fca0007ffe0ff */
[----:B------:R-:W-:Y:S01]  /*0220*/  @!P1 IMAD.MOV R0, RZ, RZ, -R0 ;  /* 0x000000ffff009224 */ /* 0x000fe200078e0a00 */
[----:B------:R-:W-:-:S05]  /*0230*/  @!P2 LOP3.LUT R0, RZ, UR18, RZ, 0x33, !PT ;  /* 0x00000012ff00ac12 */ /* 0x000fca000f8e33ff */
[----:B------:R-:W-:-:S05]  /*0240*/  IMAD R28, R0, UR18, RZ ;  /* 0x00000012001c7c24 */ /* 0x000fca000f8e02ff */
[----:B------:R-:W-:Y:S01]  /*0250*/  IADD3 R3, PT, PT, R4, -R28, RZ ;  /* 0x8000001c04037210 */ /* 0x000fe20007ffe0ff */
[----:B-1----:R-:W-:Y:S06]  /*0260*/  BRA.U !UP0, `(.L_x_0) ;  /* 0x0000000908247547 */ /* 0x002fec000b800000 */
[----:B------:R-:W-:Y:S01]  /*0270*/  UISETP.GE.U32.AND UP0, UPT, UR18, 0x8, UPT ;  /* 0x000000081200788c */ /* 0x000fe2000bf06070 */
[----:B------:R-:W-:Y:S01]  /*0280*/  CS2R R26, SRZ ;  /* 0x00000000001a7805 */ /* 0x000fe2000001ff00 */
[----:B------:R-:W-:-:S07]  /*0290*/  UMOV UR4, URZ ;  /* 0x000000ff00047c82 */ /* 0x000fce0008000000 */
[----:B------:R-:W-:Y:S05]  /*02a0*/  BRA.U !UP0, `(.L_x_1) ;  /* 0x0000000108f47547 */ /* 0x000fea000b800000 */
[----:B------:R-:W0:Y:S01]  /*02b0*/  LDCU.64 UR20, c[0x0][0x388] ;  /* 0x00007100ff1477ac */ /* 0x000e220008000a00 */
[----:B------:R-:W-:Y:S02]  /*02c0*/  MOV R2, R3 ;  /* 0x0000000300027202 */ /* 0x000fe40000000f00 */
[----:B------:R-:W-:Y:S01]  /*02d0*/  CS2R R26, SRZ ;  /* 0x00000000001a7805 */ /* 0x000fe2000001ff00 */
[----:B------:R-:W-:-:S04]  /*02e0*/  ULOP3.LUT UR4, UR18, 0x7ffffff8, URZ, 0xc0, !UPT ;  /* 0x7ffffff812047892 */ /* 0x000fc8000f8ec0ff */
[----:B------:R-:W-:Y:S02]  /*02f0*/  UIADD3 UR4, UPT, UPT, -UR4, URZ, URZ ;  /* 0x000000ff04047290 */ /* 0x000fe4000fffe1ff */
[----:B0-----:R-:W-:Y:S02]  /*0300*/  UIMAD.WIDE.U32 UR6, UR18, 0x18, UR20 ;  /* 0x00000018120678a5 */ /* 0x001fe4000f8e0014 */
[----:B------:R-:W-:Y:S02]  /*0310*/  UIMAD.WIDE.U32 UR8, UR18, 0x20, UR20 ;  /* 0x00000020120878a5 */ /* 0x000fe4000f8e0014 */
[----:B------:R-:W-:Y:S02]  /*0320*/  UIMAD.WIDE.U32 UR10, UR18, 0x28, UR20 ;  /* 0x00000028120a78a5 */ /* 0x000fe4000f8e0014 */
[----:B------:R-:W-:Y:S02]  /*0330*/  UIMAD.WIDE.U32 UR12, UR18, 0x30, UR20 ;  /* 0x00000030120c78a5 */ /* 0x000fe4000f8e0014 */
[----:B------:R-:W-:-:S12]  /*0340*/  UIMAD.WIDE.U32 UR14, UR18, 0x38, UR20 ;  /* 0x00000038120e78a5 */ /* 0x000fd8000f8e0014 */
.L_x_2:
[----:B------:R-:W0:Y:S01]  /*0350*/  LDC.64 R24, c[0x0][0x380] ;  /* 0x0000e000ff187b82 */ /* 0x000e220000000a00 */
[----:B------:R-:W-:Y:S01]  /*0360*/  IMAD.MOV.U32 R15, RZ, RZ, 0x8 ;  /* 0x00000008ff0f7424 */ /* 0x000fe200078e00ff */
[----:B------:R-:W-:-:S03]  /*0370*/  UIMAD.WIDE.U32 UR22, UR18, 0x8, UR20 ;  /* 0x00000008121678a5 */ /* 0x000fc6000f8e0014 */
[----:B------:R-:W-:-:S03]  /*0380*/  IMAD.WIDE R14, R2, R15, UR20 ;  /* 0x00000014020e7e25 */ /* 0x000fc6000f8e020f */
[----:B------:R-:W-:Y:S02]  /*0390*/  MOV R8, UR22 ;  /* 0x0000001600087c02 */ /* 0x000fe40008000f00 */
[----:B------:R-:W-:Y:S01]  /*03a0*/  MOV R9, UR23 ;  /* 0x0000001700097c02 */ /* 0x000fe20008000f00 */
[----:B------:R-:W2:Y:S02]  /*03b0*/  LDG.E.64 R12, desc[UR16][R14.64] ;  /* 0x000000100e0c7981 */ /* 0x000ea4000c1e1b00 */
[----:B------:R-:W-:-:S04]  /*03c0*/  IMAD.WIDE R8, R2, 0x8, R8 ;  /* 0x0000000802087825 */ /* 0x000fc800078e0208 */
[----:B------:R-:W-:Y:S02]  /*03d0*/  IMAD.U32 R5, RZ, RZ, UR18 ;  /* 0x00000012ff057e24 */ /* 0x000fe4000f8e00ff */
[----:B------:R-:W3:Y:S01]  /*03e0*/  LDG.E.64 R8, desc[UR16][R8.64] ;  /* 0x0000001008087981 */ /* 0x000ee2000c1e1b00 */
[----:B0-----:R-:W-:-:S05]  /*03f0*/  IMAD.WIDE R24, R28, 0x8, R24 ;  /* 0x000000081c187825 */ /* 0x001fca00078e0218 */
[----:B------:R-:W2:Y:S01]  /*0400*/  LDG.E.64 R10, desc[UR16][R24.64] ;  /* 0x00000010180a7981 */ /* 0x000ea2000c1e1b00 */
[----:B------:R-:W-:-:S03]  /*0410*/  IMAD.WIDE.U32 R4, R5, 0x10, R14 ;  /* 0x0000001005047825 */ /* 0x000fc600078e000e */
[----:B------:R-:W3:Y:S04]  /*0420*/  LDG.E.64 R6, desc[UR16][R24.64+0x8] ;  /* 0x0000081018067981 */ /* 0x000ee8000c1e1b00 */
[----:B------:R-:W4:Y:S04]  /*0430*/  LDG.E.64 R22, desc[UR16][R24.64+0x10] ;  /* 0x0000101018167981 */ /* 0x000f28000c1e1b00 */
[----:B------:R-:W4:Y:S01]  /*0440*/  LDG.E.64 R4, desc[UR16][R4.64] ;  /* 0x0000001004047981 */ /* 0x000f22000c1e1b00 */
[----:B------:R-:W-:Y:S01]  /*0450*/  HFMA2 R21, -RZ, RZ, 0, 4.76837158203125e-07 ;  /* 0x00000008ff157431 */ /* 0x000fe200000001ff */
[----:B------:R-:W-:-:S02]  /*0460*/  MOV R17, 0x8 ;  /* 0x0000000800117802 */ /* 0x000fc40000000f00 */
[----:B------:R-:W5:Y:S04]  /*0470*/  LDG.E.64 R18, desc[UR16][R24.64+0x18] ;  /* 0x0000181018127981 */ /* 0x000f68000c1e1b00 */
[----:B------:R-:W5:Y:S01]  /*0480*/  LDG.E.64 R14, desc[UR16][R24.64+0x20] ;  /* 0x00002010180e7981 */ /* 0x000f62000c1e1b00 */
[----:B------:R-:W-:-:S04]  /*0490*/  IMAD.WIDE R20, R2, R21, UR6 ;  /* 0x0000000602147e25 */ /* 0x000fc8000f8e0215 */
[C---:B------:R-:W-:Y:S02]  /*04a0*/  IMAD.WIDE R16, R2.reuse, R17, UR8 ;  /* 0x0000000802107e25 */ /* 0x040fe4000f8e0211 */
[----:B------:R-:W5:Y:S04]  /*04b0*/  LDG.E.64 R20, desc[UR16][R20.64] ;  /* 0x0000001014147981 */ /* 0x000f68000c1e1b00 */
[----:B------:R-:W5:Y:S01]  /*04c0*/  LDG.E.64 R16, desc[UR16][R16.64] ;  /* 0x0000001010107981 */ /* 0x000f62000c1e1b00 */
[----:B--2---:R-:W-:Y:S01]  /*04d0*/  DFMA R10, R10, R12, R26 ;  /* 0x0000000c0a0a722b */ /* 0x004fe2000000001a */
[----:B------:R-:W-:Y:S02]  /*04e0*/  IMAD.MOV.U32 R13, RZ, RZ, 0x8 ;  /* 0x00000008ff0d7424 */ /* 0x000fe400078e00ff */
[----:B------:R-:W2:Y:S02]  /*04f0*/  LDG.E.64 R26, desc[UR16][R24.64+0x38] ;  /* 0x00003810181a7981 */ /* 0x000ea4000c1e1b00 */
[----:B------:R-:W-:-:S03]  /*0500*/  IMAD.WIDE R12, R2, R13, UR10 ;  /* 0x0000000a020c7e25 */ /* 0x000fc6000f8e020d */
[----:B---3--:R-:W-:Y:S01]  /*0510*/  DFMA R6, R6, R8, R10 ;  /* 0x000000080606722b */ /* 0x008fe2000000000a */
[----:B------:R-:W-:Y:S01]  /*0520*/  MOV R9, 0x8 ;  /* 0x0000000800097802 */ /* 0x000fe20000000f00 */
[----:B------:R-:W3:Y:S04]  /*0530*/  LDG.E.64 R10, desc[UR16][R24.64+0x28] ;  /* 0x00002810180a7981 */ /* 0x000ee8000c1e1b00 */
[----:B------:R-:W3:Y:S01]  /*0540*/  LDG.E.64 R12, desc[UR16][R12.64] ;  /* 0x000000100c0c7981 */ /* 0x000ee2000c1e1b00 */
[C---:B------:R-:W-:Y:S01]  /*0550*/  IMAD.WIDE R8, R2.reuse, R9, UR12 ;  /* 0x0000000c02087e25 */ /* 0x040fe2000f8e0209 */
[----:B----4-:R-:W-:Y:S01]  /*0560*/  DFMA R22, R22, R4, R6 ;  /* 0x000000041616722b */ /* 0x010fe20000000006 */
[----:B------:R-:W-:Y:S01]  /*0570*/  MOV R5, 0x8 ;  /* 0x0000000800057802 */ /* 0x000fe20000000f00 */
[----:B------:R-:W4:Y:S04]  /*0580*/  LDG.E.64 R6, desc[UR16][R24.64+0x30] ;  /* 0x0000301018067981 */ /* 0x000f28000c1e1b00 */
[----:B------:R-:W4:Y:S01]  /*0590*/  LDG.E.64 R8, desc[UR16][R8.64] ;  /* 0x0000001008087981 */ /* 0x000f22000c1e1b00 */
[----:B------:R-:W-:-:S06]  /*05a0*/  IMAD.WIDE R4, R2, R5, UR14 ;  /* 0x0000000e02047e25 */ /* 0x000fcc000f8e0205 */
[----:B------:R-:W2:Y:S01]  /*05b0*/  LDG.E.64 R4, desc[UR16][R4.64] ;  /* 0x0000001004047981 */ /* 0x000ea2000c1e1b00 */
[----:B-----5:R-:W-:-:S08]  /*05c0*/  DFMA R18, R18, R20, R22 ;  /* 0x000000141212722b */ /* 0x020fd00000000016 */
[----:B------:R-:W-:Y:S01]  /*05d0*/  DFMA R14, R14, R16, R18 ;  /* 0x000000100e0e722b */ /* 0x000fe20000000012 */
[----:B------:R-:W-:-:S04]  /*05e0*/  UIADD3 UR4, UPT, UPT, UR4, 0x8, URZ ;  /* 0x0000000804047890 */ /* 0x000fc8000fffe0ff */
[----:B------:R-:W-:Y:S01]  /*05f0*/  UISETP.NE.AND UP0, UPT, UR4, URZ, UPT ;  /* 0x000000ff0400728c */ /* 0x000fe2000bf05270 */
[----:B------:R-:W-:Y:S02]  /*0600*/  IADD3 R28, PT, PT, R28, 0x8, RZ ;  /* 0x000000081c1c7810 */ /* 0x000fe40007ffe0ff */
[----:B---3--:R-:W-:-:S08]  /*0610*/  DFMA R10, R10, R12, R14 ;  /* 0x0000000c0a0a722b */ /* 0x008fd0000000000e */
[----:B----4-:R-:W-:Y:S01]  /*0620*/  DFMA R6, R6, R8, R10 ;  /* 0x000000080606722b */ /* 0x010fe2000000000a */
[----:B------:R-:W-:-:S07]  /*0630*/  IMAD.U32 R11, RZ, RZ, UR18 ;  /* 0x00000012ff0b7e24 */ /* 0x000fce000f8e00ff */
[----:B--2---:R-:W-:Y:S01]  /*0640*/  DFMA R26, R26, R4, R6 ;  /* 0x000000041a1a722b */ /* 0x004fe20000000006 */
[----:B------:R-:W-:Y:S01]  /*0650*/  LEA R2, R11, R2, 0x3 ;  /* 0x000000020b027211 */ /* 0x000fe200078e18ff */
[----:B------:R-:W-:Y:S09]  /*0660*/  BRA.U UP0, `(.L_x_2) ;  /* 0xfffffffd00387547 */ /* 0x000ff2000b83ffff */
[----:B------:R-:W-:-:S12]  /*0670*/  ULOP3.LUT UR4, UR18, 0x7ffffff8, URZ, 0xc0, !UPT ;  /* 0x7ffffff812047892 */ /* 0x000fd8000f8ec0ff */
.L_x_1:
[----:B------:R-:W-:-:S04]  /*0680*/  ULOP3.LUT UR6, UR18, 0x7, URZ, 0xc0, !UPT ;  /* 0x0000000712067892 */ /* 0x000fc8000f8ec0ff */
[----:B------:R-:W-:-:S09]  /*0690*/  UISETP.NE.AND UP0, UPT, UR6, URZ, UPT ;  /* 0x000000ff0600728c */ /* 0x000fd2000bf05270 */
[----:B------:R-:W-:Y:S05]  /*06a0*/  BRA.U !UP0, `(.L_x_0) ;  /* 0x0000000508147547 */ /* 0x000fea000b800000 */
[----:B------:R-:W-:Y:S01]  /*06b0*/  UISETP.GE.U32.AND UP0, UPT, UR6, 0x4, UPT ;  /* 0x000000040600788c */ /* 0x000fe2000bf06070 */
[----:B------:R-:W-:Y:S01]  /*06c0*/  IMAD R2, R0, UR18, RZ ;  /* 0x0000001200027c24 */ /* 0x000fe2000f8e02ff */
[----:B------:R-:W-:-:S04]  /*06d0*/  ULOP3.LUT UR5, UR18, 0x3, URZ, 0xc0, !UPT ;  /* 0x0000000312057892 */ /* 0x000fc8000f8ec0ff */
[----:B------:R-:W-:-:S03]  /*06e0*/  UISETP.NE.AND UP1, UPT, UR5, URZ, UPT ;  /* 0x000000ff0500728c */ /* 0x000fc6000bf25270 */
[----:B------:R-:W-:Y:S08]  /*06f0*/  BRA.U !UP0, `(.L_x_3) ;  /* 0x0000000108687547 */ /* 0x000ff0000b800000 */
[----:B------:R-:W0:Y:S01]  /*0700*/  LDC.64 R20, c[0x0][0x380] ;  /* 0x0000e000ff147b82 */ /* 0x000e220000000a00 */
[----:B------:R-:W-:Y:S01]  /*0710*/  IMAD.U32 R4, RZ, RZ, UR4 ;  /* 0x00000004ff047e24 */ /* 0x000fe2000f8e00ff */
[----:B------:R-:W-:Y:S02]  /*0720*/  IADD3 R5, PT, PT, R2, UR4, RZ ;  /* 0x0000000402057c10 */ /* 0x000fe4000fffe0ff */
[----:B------:R-:W-:Y:S01]  /*0730*/  MOV R23, UR18 ;  /* 0x0000001200177c02 */ /* 0x000fe20008000f00 */
[----:B------:R-:W-:-:S03]  /*0740*/  IMAD R7, R4, UR18, R3 ;  /* 0x0000001204077c24 */ /* 0x000fc6000f8e0203 */
[----:B------:R-:W1:Y:S01]  /*0750*/  LDC.64 R18, c[0x0][0x388] ;  /* 0x0000e200ff127b82 */ /* 0x000e620000000a00 */
[----:B------:R-:W-:Y:S02]  /*0760*/  IMAD.U32 R25, RZ, RZ, UR18 ;  /* 0x00000012ff197e24 */ /* 0x000fe4000f8e00ff */
[----:B0-----:R-:W-:-:S05]  /*0770*/  IMAD.WIDE R20, R5, 0x8, R20 ;  /* 0x0000000805147825 */ /* 0x001fca00078e0214 */
[----:B------:R-:W2:Y:S01]  /*0780*/  LDG.E.64 R8, desc[UR16][R20.64+0x8] ;  /* 0x0000081014087981 */ /* 0x000ea2000c1e1b00 */
[----:B-1----:R-:W-:Y:S01]  /*0790*/  IMAD.WIDE R18, R7, 0x8, R18 ;  /* 0x0000000807127825 */ /* 0x002fe200078e0212 */
[----:B------:R-:W-:Y:S02]  /*07a0*/  MOV R29, UR18 ;  /* 0x00000012001d7c02 */ /* 0x000fe40008000f00 */
[----:B------:R-:W3:Y:S04]  /*07b0*/  LDG.E.64 R6, desc[UR16][R20.64] ;  /* 0x0000001014067981 */ /* 0x000ee8000c1e1b00 */
[----:B------:R-:W3:Y:S01]  /*07c0*/  LDG.E.64 R4, desc[UR16][R18.64] ;  /* 0x0000001012047981 */ /* 0x000ee2000c1e1b00 */
[----:B------:R-:W-:-:S03]  /*07d0*/  IMAD.WIDE.U32 R22, R23, 0x8, R18 ;  /* 0x0000000817167825 */ /* 0x000fc600078e0012 */
[----:B------:R-:W4:Y:S04]  /*07e0*/  LDG.E.64 R12, desc[UR16][R20.64+0x10] ;  /* 0x00001010140c7981 */ /* 0x000f28000c1e1b00 */
[----:B------:R-:W2:Y:S01]  /*07f0*/  LDG.E.64 R10, desc[UR16][R22.64] ;  /* 0x00000010160a7981 */ /* 0x000ea2000c1e1b00 */
[----:B------:R-:W-:-:S03]  /*0800*/  IMAD.WIDE.U32 R24, R25, 0x8, R22 ;  /* 0x0000000819187825 */ /* 0x000fc600078e0016 */
[----:B------:R-:W5:Y:S04]  /*0810*/  LDG.E.64 R16, desc[UR16][R20.64+0x18] ;  /* 0x0000181014107981 */ /* 0x000f68000c1e1b00 */
[----:B------:R-:W4:Y:S01]  /*0820*/  LDG.E.64 R14, desc[UR16][R24.64] ;  /* 0x00000010180e7981 */ /* 0x000f22000c1e1b00 */
[----:B------:R-:W-:-:S05]  /*0830*/  IMAD.WIDE.U32 R28, R29, 0x8, R24 ;  /* 0x000000081d1c7825 */ /* 0x000fca00078e0018 */
[----:B------:R-:W5:Y:S01]  /*0840*/  LDG.E.64 R18, desc[UR16][R28.64] ;  /* 0x000000101c127981 */ /* 0x000f62000c1e1b00 */
[----:B------:R-:W-:Y:S01]  /*0850*/  UIADD3 UR4, UPT, UPT, UR4, 0x4, URZ ;  /* 0x0000000404047890 */ /* 0x000fe2000fffe0ff */
[----:B---3--:R-:W-:-:S08]  /*0860*/  DFMA R4, R6, R4, R26 ;  /* 0x000000040604722b */ /* 0x008fd0000000001a */
[----:B--2---:R-:W-:-:S08]  /*0870*/  DFMA R4, R8, R10, R4 ;  /* 0x0000000a0804722b */ /* 0x004fd00000000004 */
[----:B----4-:R-:W-:-:S08]  /*0880*/  DFMA R4, R12, R14, R4 ;  /* 0x0000000e0c04722b */ /* 0x010fd00000000004 */
[----:B-----5:R-:W-:-:S11]  /*0890*/  DFMA R26, R16, R18, R4 ;  /* 0x00000012101a722b */ /* 0x020fd60000000004 */
.L_x_3:
[----:B------:R-:W-:Y:S05]  /*08a0*/  BRA.U !UP1, `(.L_x_0) ;  /* 0x0000000109947547 */ /* 0x000fea000b800000 */
[----:B------:R-:W-:Y:S01]  /*08b0*/  UISETP.NE.AND UP0, UPT, UR5, 0x1, UPT ;  /* 0x000000010500788c */ /* 0x000fe2000bf05270 */
[----:B------:R-:W-:Y:S01]  /*08c0*/  MOV R4, UR4 ;  /* 0x0000000400047c02 */ /* 0x000fe20008000f00 */
[----:B------:R-:W-:Y:S02]  /*08d0*/  ULOP3.LUT UR5, UR18, 0x1, URZ, 0xc0, !UPT ;  /* 0x0000000112057892 */ /* 0x000fe4000f8ec0ff */
[----:B------:R-:W-:Y:S02]  /*08e0*/  MOV R11, UR18 ;  /* 0x00000012000b7c02 */ /* 0x000fe40008000f00 */
[----:B------:R-:W-:Y:S01]  /*08f0*/  UISETP.NE.U32.AND UP1, UPT, UR5, 0x1, UPT ;  /* 0x000000010500788c */ /* 0x000fe2000bf25070 */
[----:B------:R-:W-:-:S04]  /*0900*/  PLOP3.LUT P0, PT, PT, PT, UP0, 0x80, 0x8 ;  /* 0x000000000008781c */ /* 0x000fc80003f0f008 */
[----:B------:R-:W0:Y:S01]  /*0910*/  @UP0 LDCU.128 UR8, c[0x0][0x380] ;  /* 0x00007000ff0807ac */ /* 0x000e220008000c00 */
[----:B------:R-:W-:-:S05]  /*0920*/  PLOP3.LUT P1, PT, PT, PT, UP1, 0x80, 0x8 ;  /* 0x000000000008781c */ /* 0x000fca0003f2f018 */
[----:B------:R-:W1:Y:S03]  /*0930*/  @!UP1 LDCU.128 UR12, c[0x0][0x380] ;  /* 0x00007000ff0c97ac */ /* 0x000e660008000c00 */
[----:B------:R-:W-:Y:S01]  /*0940*/  @P0 VIADD R5, R2, UR4 ;  /* 0x0000000402050c36 */ /* 0x000fe20008000000 */
[----:B------:R-:W-:Y:S01]  /*0950*/  @UP0 UIADD3 UR4, UPT, UPT, UR4, 0x2, URZ ;  /* 0x0000000204040890 */ /* 0x000fe2000fffe0ff */
[----:B------:R-:W-:Y:S01]  /*0960*/  @P0 IMAD R7, R4, UR18, R3 ;  /* 0x0000001204070c24 */ /* 0x000fe2000f8e0203 */
[----:B0-----:R-:W-:Y:S01]  /*0970*/  MOV R14, UR8 ;  /* 0x00000008000e7c02 */ /* 0x001fe20008000f00 */
[----:B------:R-:W-:Y:S01]  /*0980*/  IMAD.U32 R19, RZ, RZ, UR11 ;  /* 0x0000000bff137e24 */ /* 0x000fe2000f8e00ff */
[----:B------:R-:W-:Y:S02]  /*0990*/  MOV R15, UR9 ;  /* 0x00000009000f7c02 */ /* 0x000fe40008000f00 */
[----:B------:R-:W-:Y:S01]  /*09a0*/  MOV R18, UR10 ;  /* 0x0000000a00127c02 */ /* 0x000fe20008000f00 */
[----:B------:R-:W-:-:S04]  /*09b0*/  @P0 IMAD.WIDE R14, R5, 0x8, R14 ;  /* 0x00000008050e0825 */ /* 0x000fc800078e020e */
[----:B------:R-:W-:Y:S01]  /*09c0*/  @P0 IMAD.WIDE R18, R7, 0x8, R18 ;  /* 0x0000000807120825 */ /* 0x000fe200078e0212 */
[----:B------:R-:W2:Y:S01]  /*09d0*/  @P0 LDG.E.64 R4, desc[UR16][R14.64] ;  /* 0x000000100e040981 */ /* 0x000ea2000c1e1b00 */
[----:B------:R-:W-:-:S03]  /*09e0*/  MOV R20, UR4 ;  /* 0x0000000400147c02 */ /* 0x000fc60008000f00 */
[----:B------:R-:W2:Y:S01]  /*09f0*/  @P0 LDG.E.64 R6, desc[UR16][R18.64] ;  /* 0x0000001012060981 */ /* 0x000ea2000c1e1b00 */
[----:B------:R-:W-:Y:S01]  /*0a00*/  @P0 IMAD.WIDE.U32 R10, R11, 0x8, R18 ;  /* 0x000000080b0a0825 */ /* 0x000fe200078e0012 */
[----:B-1----:R-:W-:Y:S02]  /*0a10*/  MOV R16, UR12 ;  /* 0x0000000c00107c02 */ /* 0x002fe40008000f00 */
[----:B------:R-:W-:Y:S01]  /*0a20*/  MOV R12, UR14 ;  /* 0x0000000e000c7c02 */ /* 0x000fe20008000f00 */
[----:B------:R-:W-:Y:S01]  /*0a30*/  IMAD.U32 R17, RZ, RZ, UR13 ;  /* 0x0000000dff117e24 */ /* 0x000fe2000f8e00ff */
[----:B------:R-:W-:Y:S01]  /*0a40*/  MOV R13, UR15 ;  /* 0x0000000f000d7c02 */ /* 0x000fe20008000f00 */
[----:B------:R-:W-:Y:S01]  /*0a50*/  @!P1 IMAD R23, R20, UR18, R3 ;  /* 0x0000001214179c24 */ /* 0x000fe2000f8e0203 */
[----:B------:R-:W-:Y:S01]  /*0a60*/  @!P1 IADD3 R21, PT, PT, R2, UR4, RZ ;  /* 0x0000000402159c10 */ /* 0x000fe2000fffe0ff */
[----:B------:R-:W3:Y:S02]  /*0a70*/  @P0 LDG.E.64 R8, desc[UR16][R14.64+0x8] ;  /* 0x000008100e080981 */ /* 0x000ee4000c1e1b00 */
[----:B------:R-:W-:-:S02]  /*0a80*/  @!P1 IMAD.WIDE R12, R23, 0x8, R12 ;  /* 0x00000008170c9825 */ /* 0x000fc400078e020c */
[----:B------:R-:W3:Y:S02]  /*0a90*/  @P0 LDG.E.64 R10, desc[UR16][R10.64] ;  /* 0x000000100a0a0981 */ /* 0x000ee4000c1e1b00 */
[----:B------:R-:W-:Y:S02]  /*0aa0*/  @!P1 IMAD.WIDE R16, R21, 0x8, R16 ;  /* 0x0000000815109825 */ /* 0x000fe400078e0210 */
[----:B------:R-:W4:Y:S04]  /*0ab0*/  @!P1 LDG.E.64 R12, desc[UR16][R12.64] ;  /* 0x000000100c0c9981 */ /* 0x000f28000c1e1b00 */
[----:B------:R-:W4:Y:S01]  /*0ac0*/  @!P1 LDG.E.64 R16, desc[UR16][R16.64] ;  /* 0x0000001010109981 */ /* 0x000f22000c1e1b00 */
[----:B--2---:R-:W-:-:S08]  /*0ad0*/  @P0 DFMA R4, R4, R6, R26 ;  /* 0x000000060404022b */ /* 0x004fd0000000001a */
[----:B---3--:R-:W-:-:S08]  /*0ae0*/  @P0 DFMA R26, R8, R10, R4 ;  /* 0x0000000a081a022b */ /* 0x008fd00000000004 */
[----:B----4-:R-:W-:-:S11]  /*0af0*/  @!P1 DFMA R26, R16, R12, R26 ;  /* 0x0000000c101a922b */ /* 0x010fd6000000001a */
.L_x_0:
[----:B------:R-:W0:Y:S01]  /*0b00*/  LDC.64 R4, c[0x0][0x390] ;  /* 0x0000e400ff047b82 */ /* 0x000e220000000a00 */
[----:B------:R-:W-:-:S04]  /*0b10*/  IMAD R3, R0, UR18, R3 ;  /* 0x0000001200037c24 */ /* 0x000fc8000f8e0203 */
[----:B0-----:R-:W-:-:S05]  /*0b20*/  IMAD.WIDE R2, R3, 0x8, R4 ;  /* 0x0000000803027825 */ /* 0x001fca00078e0204 */
[----:B------:R-:W-:Y:S01]  /*0b30*/  STG.E.64 desc[UR16][R2.64], R26 ;  /* 0x0000001a02007986 */ /* 0x000fe2000c101b10 */
[----:B------:R-:W-:Y:S05]  /*0b40*/  EXIT ;  /* 0x000000000000794d */ /* 0x000fea0003800000 */
.L_x_4:
[----:B------:R-:W-:-:S00]  /*0b50*/  BRA `(.L_x_4) ;  /* 0xfffffffc00fc7947 */ /* 0x000fc0000383ffff */
[----:B------:R-:W-:-:S00]  /*0b60*/  NOP ;  /* 0x0000000000007918 */ /* 0x000fc00000000000 */
        /* <DEDUP_REMOVED lines=9> */
.L_x_5:


//--------------------- .nv.shared.reserved.0     --------------------------
	.section	.nv.shared.reserved.0,"aw",@nobits
	.weak		__nv_reservedSMEM_offset_0_alias
	.size		__nv_reservedSMEM_offset_0_alias, 0, 64
	.other		__nv_reservedSMEM_offset_0_alias,@"STO_CUDA_RESERVED_SHARED STV_DEFAULT"
__nv_reservedSMEM_offset_0_alias:
	.zero		0
	.zero		64


//--------------------- .nv.constant0._Z6VecAddPdS_S_i --------------------------
	.section	.nv.constant0._Z6VecAddPdS_S_i,"a",@progbits
	.sectionflags	@""
	.align	4
.nv.constant0._Z6VecAddPdS_S_i:
	.zero		924


//--------------------- SYMBOLS --------------------------

	.type		.nv.reservedSmem.offset0,@object
	.size		.nv.reservedSmem.offset0,0x4
